	.headerflags	@"EF_CUDA_TEXMODE_UNIFIED EF_CUDA_64BIT_ADDRESS EF_CUDA_ACCELERATORS EF_CUDA_SM90 EF_CUDA_VIRTUAL_SM(EF_CUDA_SM90)"
	.elftype	@"ET_EXEC"


//--------------------- .nv.info                  --------------------------
	.section	.nv.info,"",@"SHT_CUDA_INFO"
	.align	4


	//----- nvinfo : EIATTR_REGCOUNT
	.align		4
        /*0000*/ 	.byte	0x04, 0x2f
        /*0002*/ 	.short	(.L_1 - .L_0)
	.align		4
.L_0:
        /*0004*/ 	.word	index@(triton_poi_fused_cat_max_pool2d_with_indices_23)
        /*0008*/ 	.word	0x00000019


	//----- nvinfo : EIATTR_MIN_STACK_SIZE
	.align		4
.L_1:
        /*000c*/ 	.byte	0x04, 0x12
        /*000e*/ 	.short	(.L_3 - .L_2)
	.align		4
.L_2:
        /*0010*/ 	.word	index@(triton_poi_fused_cat_max_pool2d_with_indices_23)
        /*0014*/ 	.word	0x00000000


	//----- nvinfo : EIATTR_FRAME_SIZE
	.align		4
.L_3:
        /*0018*/ 	.byte	0x04, 0x11
        /*001a*/ 	.short	(.L_5 - .L_4)
	.align		4
.L_4:
        /*001c*/ 	.word	index@(triton_poi_fused_cat_max_pool2d_with_indices_23)
        /*0020*/ 	.word	0x00000000


	//----- nvinfo : EIATTR_MIN_STACK_SIZE
	.align		4
.L_5:
        /*0024*/ 	.byte	0x04, 0x12
        /*0026*/ 	.short	(.L_7 - .L_6)
	.align		4
.L_6:
        /*0028*/ 	.word	index@(triton_poi_fused_cat_max_pool2d_with_indices_23)
        /*002c*/ 	.word	0x00000000
.L_7:


//--------------------- .nv.info.triton_poi_fused_cat_max_pool2d_with_indices_23 --------------------------
	.section	.nv.info.triton_poi_fused_cat_max_pool2d_with_indices_23,"",@"SHT_CUDA_INFO"
	.sectionflags	@""
	.align	4


	//----- nvinfo : EIATTR_CUDA_API_VERSION
	.align		4
        /*0000*/ 	.byte	0x04, 0x37
        /*0002*/ 	.short	(.L_9 - .L_8)
.L_8:
        /*0004*/ 	.word	0x0000007c


	//----- nvinfo : EIATTR_KPARAM_INFO
	.align		4
.L_9:
        /*0008*/ 	.byte	0x04, 0x17
        /*000a*/ 	.short	(.L_11 - .L_10)
.L_10:
        /*000c*/ 	.word	0x00000000
        /*0010*/ 	.short	0x0004
        /*0012*/ 	.short	0x0020
        /*0014*/ 	.byte	0x00, 0xf0, 0x11, 0x00


	//----- nvinfo : EIATTR_KPARAM_INFO
	.align		4
.L_11:
        /*0018*/ 	.byte	0x04, 0x17
        /*001a*/ 	.short	(.L_13 - .L_12)
.L_12:
        /*001c*/ 	.word	0x00000000
        /*0020*/ 	.short	0x0003
        /*0022*/ 	.short	0x0018
        /*0024*/ 	.byte	0x00, 0xf4, 0x21, 0x00


	//----- nvinfo : EIATTR_KPARAM_INFO
	.align		4
.L_13:
        /*0028*/ 	.byte	0x04, 0x17
        /*002a*/ 	.short	(.L_15 - .L_14)
.L_14:
        /*002c*/ 	.word	0x00000000
        /*0030*/ 	.short	0x0002
        /*0032*/ 	.short	0x0010
        /*0034*/ 	.byte	0x00, 0xf4, 0x21, 0x00


	//----- nvinfo : EIATTR_KPARAM_INFO
	.align		4
.L_15:
        /*0038*/ 	.byte	0x04, 0x17
        /*003a*/ 	.short	(.L_17 - .L_16)
.L_16:
        /*003c*/ 	.word	0x00000000
        /*0040*/ 	.short	0x0001
        /*0042*/ 	.short	0x0008
        /*0044*/ 	.byte	0x00, 0xf4, 0x21, 0x00


	//----- nvinfo : EIATTR_KPARAM_INFO
	.align		4
.L_17:
        /*0048*/ 	.byte	0x04, 0x17
        /*004a*/ 	.short	(.L_19 - .L_18)
.L_18:
        /*004c*/ 	.word	0x00000000
        /*0050*/ 	.short	0x0000
        /*0052*/ 	.short	0x0000
        /*0054*/ 	.byte	0x00, 0xf4, 0x21, 0x00


	//----- nvinfo : EIATTR_SPARSE_MMA_MASK
	.align		4
.L_19:
        /*0058*/ 	.byte	0x03, 0x50
        /*005a*/ 	.short	0x0000


	//----- nvinfo : EIATTR_MAXREG_COUNT
	.align		4
        /*005c*/ 	.byte	0x03, 0x1b
        /*005e*/ 	.short	0x00ff


	//----- nvinfo : EIATTR_EXIT_INSTR_OFFSETS
	.align		4
        /*0060*/ 	.byte	0x04, 0x1c
        /*0062*/ 	.short	(.L_21 - .L_20)


	//   ....[0]....
.L_20:
        /*0064*/ 	.word	0x00000d70


	//----- nvinfo : EIATTR_REQNTID
	.align		4
.L_21:
        /*0068*/ 	.byte	0x04, 0x10
        /*006a*/ 	.short	(.L_23 - .L_22)
.L_22:
        /*006c*/ 	.word	0x00000080
        /*0070*/ 	.word	0x00000001
        /*0074*/ 	.word	0x00000001


	//----- nvinfo : EIATTR_CBANK_PARAM_SIZE
	.align		4
.L_23:
        /*0078*/ 	.byte	0x03, 0x19
        /*007a*/ 	.short	0x0024


	//----- nvinfo : EIATTR_PARAM_CBANK
	.align		4
        /*007c*/ 	.byte	0x04, 0x0a
        /*007e*/ 	.short	(.L_25 - .L_24)
	.align		4
.L_24:
        /*0080*/ 	.word	index@(.nv.constant0.triton_poi_fused_cat_max_pool2d_with_indices_23)
        /*0084*/ 	.short	0x0210
        /*0086*/ 	.short	0x0024


	//----- nvinfo : EIATTR_SW_WAR
	.align		4
.L_25:
        /*0088*/ 	.byte	0x04, 0x36
        /*008a*/ 	.short	(.L_27 - .L_26)
.L_26:
        /*008c*/ 	.word	0x00000008
.L_27:


//--------------------- .nv.callgraph             --------------------------
	.section	.nv.callgraph,"",@"SHT_CUDA_CALLGRAPH"
	.align	4
	.sectionentsize	8
	.align		4
        /*0000*/ 	.word	0x00000000
	.align		4
        /*0004*/ 	.word	0xffffffff
	.align		4
        /*0008*/ 	.word	0x00000000
	.align		4
        /*000c*/ 	.word	0xfffffffe
	.align		4
        /*0010*/ 	.word	0x00000000
	.align		4
        /*0014*/ 	.word	0xfffffffd
	.align		4
        /*0018*/ 	.word	0x00000000
	.align		4
        /*001c*/ 	.word	0xfffffffc


//--------------------- .text.triton_poi_fused_cat_max_pool2d_with_indices_23 --------------------------
	.section	.text.triton_poi_fused_cat_max_pool2d_with_indices_23,"ax",@progbits
	.align	128
        .global         triton_poi_fused_cat_max_pool2d_with_indices_23
        .type           triton_poi_fused_cat_max_pool2d_with_indices_23,@function
        .size           triton_poi_fused_cat_max_pool2d_with_indices_23,(.L_x_1 - triton_poi_fused_cat_max_pool2d_with_indices_23)
        .other          triton_poi_fused_cat_max_pool2d_with_indices_23,@"STO_CUDA_ENTRY STV_DEFAULT"
triton_poi_fused_cat_max_pool2d_with_indices_23:
.text.triton_poi_fused_cat_max_pool2d_with_indices_23:
[----:B------:R-:W-:Y:S01]  /*0000*/  LDC R1, c[0x0][0x28] ;  /* 0x00000a00ff017b82 */ /* 0x000fe20000000800 */
[----:B------:R-:W1:Y:S01]  /*0010*/  S2R R5, SR_TID.X ;  /* 0x0000000000057919 */ /* 0x000e620000002100 */
[----:B------:R-:W-:Y:S01]  /*0020*/  IMAD.MOV.U32 R8, RZ, RZ, RZ ;  /* 0x000000ffff087224 */ /* 0x000fe200078e00ff */
[----:B------:R-:W-:Y:S01]  /*0030*/  ULDC.64 UR4, c[0x0][0x208] ;  /* 0x0000820000047ab9 */ /* 0x000fe20000000a00 */
[----:B------:R-:W2:Y:S01]  /*0040*/  S2R R0, SR_CTAID.X ;  /* 0x0000000000007919 */ /* 0x000ea20000002500 */
[----:B------:R-:W-:Y:S01]  /*0050*/  IMAD.MOV.U32 R16, RZ, RZ, RZ ;  /* 0x000000ffff107224 */ /* 0x000fe200078e00ff */
[----:B------:R-:W-:Y:S01]  /*0060*/  ULDC.64 UR6, c[0x0][0x220] ;  /* 0x0000880000067ab9 */ /* 0x000fe20000000a00 */
[----:B-1----:R-:W-:Y:S02]  /*0070*/  LOP3.LUT R5, R5, 0x7f, RZ, 0xc0, !PT ;  /* 0x0000007f05057812 */ /* 0x002fe400078ec0ff */
[----:B--2---:R-:W-:-:S03]  /*0080*/  SHF.R.S32.HI R2, RZ, 0x18, R0 ;  /* 0x00000018ff027819 */ /* 0x004fc60000011400 */
[----:B------:R-:W-:Y:S01]  /*0090*/  IMAD R5, R0, 0x80, R5 ;  /* 0x0000008000057824 */ /* 0x000fe200078e0205 */
[----:B------:R-:W-:-:S03]  /*00a0*/  SGXT R2, R2, 0x1 ;  /* 0x000000010202781a */ /* 0x000fc60000000200 */
[----:B------:R-:W-:Y:S01]  /*00b0*/  VIADD R13, R5, 0xfffffc00 ;  /* 0xfffffc00050d7836 */ /* 0x000fe20000000000 */
[CC--:B------:R-:W-:Y:S02]  /*00c0*/  LEA.HI R0, R2.reuse, R5.reuse, RZ, 0x9 ;  /* 0x0000000502007211 */ /* 0x0c0fe400078f48ff */
[----:B------:R-:W-:Y:S02]  /*00d0*/  LEA.HI R4, R2, R5, RZ, 0xa ;  /* 0x0000000502047211 */ /* 0x000fe400078f50ff */
[----:B------:R-:W-:Y:S01]  /*00e0*/  SHF.R.S32.HI R7, RZ, 0x9, R0 ;  /* 0x00000009ff077819 */ /* 0x000fe20000011400 */
[----:B------:R-:W1:Y:S01]  /*00f0*/  LDC.64 R2, c[0x0][0x210] ;  /* 0x00008400ff027b82 */ /* 0x000e620000000a00 */
[----:B------:R-:W-:Y:S02]  /*0100*/  SHF.R.S32.HI R11, RZ, 0xa, R4 ;  /* 0x0000000aff0b7819 */ /* 0x000fe40000011404 */
[----:B------:R-:W-:Y:S02]  /*0110*/  LEA.HI R6, R0, R7, RZ, 0x1 ;  /* 0x0000000700067211 */ /* 0x000fe400078f08ff */
[----:B------:R-:W-:-:S02]  /*0120*/  LEA.HI R4, R4, R11, RZ, 0x1 ;  /* 0x0000000b04047211 */ /* 0x000fc400078f08ff */
[----:B------:R-:W-:Y:S02]  /*0130*/  LOP3.LUT R6, R6, 0xfffffffe, RZ, 0xc0, !PT ;  /* 0xfffffffe06067812 */ /* 0x000fe400078ec0ff */
[----:B------:R-:W-:-:S03]  /*0140*/  LOP3.LUT R4, R4, 0xfffffffe, RZ, 0xc0, !PT ;  /* 0xfffffffe04047812 */ /* 0x000fc600078ec0ff */
[----:B------:R-:W-:Y:S02]  /*0150*/  IMAD.IADD R9, R7, 0x1, -R6 ;  /* 0x0000000107097824 */ /* 0x000fe400078e0a06 */
[----:B------:R-:W-:Y:S02]  /*0160*/  IMAD.IADD R4, R11, 0x1, -R4 ;  /* 0x000000010b047824 */ /* 0x000fe400078e0a04 */
[----:B------:R-:W-:Y:S01]  /*0170*/  VIADD R11, R5, 0xfffffa00 ;  /* 0xfffffa00050b7836 */ /* 0x000fe20000000000 */
[C---:B------:R-:W-:Y:S02]  /*0180*/  ISETP.GT.AND P1, PT, R9.reuse, RZ, PT ;  /* 0x000000ff0900720c */ /* 0x040fe40003f24270 */
[C---:B------:R-:W-:Y:S02]  /*0190*/  ISETP.GT.AND P2, PT, R9.reuse, -0x1, PT ;  /* 0xffffffff0900780c */ /* 0x040fe40003f44270 */
[C---:B------:R-:W-:Y:S02]  /*01a0*/  ISETP.GT.AND P5, PT, R4.reuse, RZ, P1 ;  /* 0x000000ff0400720c */ /* 0x040fe40000fa4270 */
[----:B------:R-:W-:Y:S01]  /*01b0*/  ISETP.GE.AND P0, PT, R9, 0x1, PT ;  /* 0x000000010900780c */ /* 0x000fe20003f06270 */
[----:B-1----:R-:W-:Y:S01]  /*01c0*/  IMAD.WIDE R10, R11, 0x4, R2 ;  /* 0x000000040b0a7825 */ /* 0x002fe200078e0202 */
[----:B------:R-:W-:-:S02]  /*01d0*/  ISETP.GT.AND P3, PT, R4, RZ, P2 ;  /* 0x000000ff0400720c */ /* 0x000fc40001764270 */
[----:B------:R-:W-:Y:S01]  /*01e0*/  ISETP.GT.AND P4, PT, R4, RZ, !P0 ;  /* 0x000000ff0400720c */ /* 0x000fe20004784270 */
[----:B------:R-:W-:Y:S02]  /*01f0*/  VIADD R15, R5, 0xfffffe00 ;  /* 0xfffffe00050f7836 */ /* 0x000fe40000000000 */
[----:B------:R-:W-:-:S04]  /*0200*/  IMAD.WIDE R12, R13, 0x4, R2 ;  /* 0x000000040d0c7825 */ /* 0x000fc800078e0202 */
[----:B------:R1:W2:Y:S01]  /*0210*/  @P5 LDG.E R8, desc[UR4][R10.64] ;  /* 0x000000040a085981 */ /* 0x0002a2000c1e1900 */
[----:B------:R-:W-:Y:S01]  /*0220*/  IMAD.MOV.U32 R18, RZ, RZ, RZ ;  /* 0x000000ffff127224 */ /* 0x000fe200078e00ff */
[----:B------:R-:W-:Y:S01]  /*0230*/  ISETP.GT.AND P2, PT, R4, -0x1, P1 ;  /* 0xffffffff0400780c */ /* 0x000fe20000f44270 */
[----:B------:R-:W-:Y:S01]  /*0240*/  IMAD.WIDE R14, R15, 0x4, R2 ;  /* 0x000000040f0e7825 */ /* 0x000fe200078e0202 */
[----:B------:R-:W3:Y:S01]  /*0250*/  @P3 LDG.E R16, desc[UR4][R12.64] ;  /* 0x000000040c103981 */ /* 0x000ee2000c1e1900 */
[----:B------:R-:W-:-:S03]  /*0260*/  P2R R19, PR, RZ, 0x2 ;  /* 0x00000002ff137803 */ /* 0x000fc60000000000 */
[----:B------:R-:W4:Y:S01]  /*0270*/  @P4 LDG.E R18, desc[UR4][R14.64] ;  /* 0x000000040e124981 */ /* 0x000f22000c1e1900 */
[----:B------:R-:W-:-:S06]  /*0280*/  IMAD.MOV.U32 R20, RZ, RZ, RZ ;  /* 0x000000ffff147224 */ /* 0x000fcc00078e00ff */
[----:B------:R5:W4:Y:S01]  /*0290*/  @P2 LDG.E R20, desc[UR4][R14.64] ;  /* 0x000000040e142981 */ /* 0x000b22000c1e1900 */
[----:B-1----:R-:W-:-:S05]  /*02a0*/  IMAD.WIDE R10, R5, 0x4, R2 ;  /* 0x00000004050a7825 */ /* 0x002fca00078e0202 */
[----:B------:R1:W4:Y:S01]  /*02b0*/  LDG.E R6, desc[UR4][R10.64] ;  /* 0x000000040a067981 */ /* 0x000322000c1e1900 */
[----:B-----5:R-:W-:Y:S02]  /*02c0*/  IMAD.MOV.U32 R14, RZ, RZ, RZ ;  /* 0x000000ffff0e7224 */ /* 0x020fe400078e00ff */
[----:B-1----:R-:W-:-:S04]  /*02d0*/  VIADD R11, R5, 0x200 ;  /* 0x00000200050b7836 */ /* 0x002fc80000000000 */
[----:B------:R-:W-:Y:S01]  /*02e0*/  IMAD.WIDE R10, R11, 0x4, R2 ;  /* 0x000000040b0a7825 */ /* 0x000fe200078e0202 */
[----:B--2---:R-:W-:-:S04]  /*02f0*/  SEL R8, R8, 0xff800000, P5 ;  /* 0xff80000008087807 */ /* 0x004fc80002800000 */
[----:B------:R-:W-:Y:S02]  /*0300*/  FSETP.NAN.AND P5, PT, R8, R8, PT ;  /* 0x000000080800720b */ /* 0x000fe40003fa8000 */
[----:B---3--:R-:W-:Y:S02]  /*0310*/  SEL R17, R16, 0xff800000, P3 ;  /* 0xff80000010117807 */ /* 0x008fe40001800000 */
[----:B----4-:R-:W-:Y:S02]  /*0320*/  SEL R18, R18, 0xff800000, P4 ;  /* 0xff80000012127807 */ /* 0x010fe40002000000 */
[----:B------:R-:W-:Y:S02]  /*0330*/  FSETP.NAN.AND P4, PT, R17, R17, PT ;  /* 0x000000111100720b */ /* 0x000fe40003f88000 */
[----:B------:R-:W-:-:S05]  /*0340*/  FSETP.GT.AND P3, PT, R8, -INF , PT ;  /* 0xff8000000800780b */ /* 0x000fca0003f64000 */
[----:B------:R-:W-:Y:S02]  /*0350*/  @!P5 FSEL R8, R8, -INF , P3 ;  /* 0xff8000000808d808 */ /* 0x000fe40001800000 */
[----:B------:R-:W-:Y:S02]  /*0360*/  SEL R20, R20, 0xff800000, P2 ;  /* 0xff80000014147807 */ /* 0x000fe40001000000 */
[----:B------:R-:W-:Y:S02]  /*0370*/  FSETP.GEU.AND P1, PT, R8, R17, PT ;  /* 0x000000110800720b */ /* 0x000fe40003f2e000 */
[----:B------:R-:W-:Y:S02]  /*0380*/  ISETP.GT.U32.AND P2, PT, R9, -0x3, PT ;  /* 0xfffffffd0900780c */ /* 0x000fe40003f44070 */
[----:B------:R-:W-:Y:S02]  /*0390*/  @!P4 FSEL R17, R17, R8, !P1 ;  /* 0x000000081111c208 */ /* 0x000fe40004800000 */
[----:B------:R-:W-:-:S02]  /*03a0*/  ISETP.GT.AND P4, PT, R4, RZ, P2 ;  /* 0x000000ff0400720c */ /* 0x000fc40001784270 */
[----:B------:R-:W-:Y:S01]  /*03b0*/  FSETP.NAN.AND P5, PT, R18, R18, PT ;  /* 0x000000121200720b */ /* 0x000fe20003fa8000 */
[----:B------:R-:W-:-:S10]  /*03c0*/  IMAD.MOV.U32 R8, RZ, RZ, RZ ;  /* 0x000000ffff087224 */ /* 0x000fd400078e00ff */
[----:B------:R-:W-:-:S05]  /*03d0*/  @P4 IMAD.MOV.U32 R8, RZ, RZ, R6 ;  /* 0x000000ffff084224 */ /* 0x000fca00078e0006 */
[----:B------:R-:W-:Y:S02]  /*03e0*/  SEL R13, R8, 0xff800000, P4 ;  /* 0xff800000080d7807 */ /* 0x000fe40002000000 */
[----:B------:R-:W-:-:S04]  /*03f0*/  FSETP.GEU.AND P4, PT, R17, R18, PT ;  /* 0x000000121100720b */ /* 0x000fc80003f8e000 */
[----:B------:R-:W-:Y:S02]  /*0400*/  @!P5 FSEL R18, R18, R17, !P4 ;  /* 0x000000111212d208 */ /* 0x000fe40006000000 */
[----:B------:R-:W-:-:S13]  /*0410*/  ISETP.GT.AND P5, PT, R4, -0x1, !P0 ;  /* 0xffffffff0400780c */ /* 0x000fda00047a4270 */
[----:B------:R-:W2:Y:S01]  /*0420*/  @P5 LDG.E R14, desc[UR4][R10.64] ;  /* 0x000000040a0e5981 */ /* 0x000ea2000c1e1900 */
[----:B------:R-:W-:Y:S02]  /*0430*/  FSETP.NAN.AND P6, PT, R13, R13, PT ;  /* 0x0000000d0d00720b */ /* 0x000fe40003fc8000 */
[----:B------:R-:W-:Y:S01]  /*0440*/  LOP3.LUT R8, R4, R9, RZ, 0xfc, !PT ;  /* 0x0000000904087212 */ /* 0x000fe200078efcff */
[----:B------:R-:W-:Y:S01]  /*0450*/  IMAD.MOV.U32 R12, RZ, RZ, RZ ;  /* 0x000000ffff0c7224 */ /* 0x000fe200078e00ff */
[----:B------:R-:W-:Y:S02]  /*0460*/  P2R R16, PR, RZ, 0x8 ;  /* 0x00000008ff107803 */ /* 0x000fe40000000000 */
[----:B------:R-:W-:Y:S02]  /*0470*/  FSETP.NAN.AND P3, PT, R20, R20, PT ;  /* 0x000000141400720b */ /* 0x000fe40003f68000 */
[----:B------:R-:W-:Y:S02]  /*0480*/  P2R R22, PR, RZ, 0x2 ;  /* 0x00000002ff167803 */ /* 0x000fe40000000000 */
[----:B--2---:R-:W-:-:S02]  /*0490*/  SEL R14, R14, 0xff800000, P5 ;  /* 0xff8000000e0e7807 */ /* 0x004fc40002800000 */
[----:B------:R-:W-:-:S04]  /*04a0*/  FSETP.GEU.AND P5, PT, R18, R13, PT ;  /* 0x0000000d1200720b */ /* 0x000fc80003fae000 */
[----:B------:R-:W-:Y:S02]  /*04b0*/  @!P6 FSEL R13, R13, R18, !P5 ;  /* 0x000000120d0de208 */ /* 0x000fe40006800000 */
[----:B------:R-:W-:-:S13]  /*04c0*/  ISETP.GT.AND P6, PT, R8, -0x1, PT ;  /* 0xffffffff0800780c */ /* 0x000fda0003fc4270 */
[----:B------:R-:W-:-:S05]  /*04d0*/  @P6 IMAD.MOV.U32 R12, RZ, RZ, R6 ;  /* 0x000000ffff0c6224 */ /* 0x000fca00078e0006 */
[----:B------:R-:W-:Y:S02]  /*04e0*/  SEL R15, R12, 0xff800000, P6 ;  /* 0xff8000000c0f7807 */ /* 0x000fe40003000000 */
[----:B------:R-:W-:-:S04]  /*04f0*/  FSETP.GEU.AND P6, PT, R13, -INF , PT ;  /* 0xff8000000d00780b */ /* 0x000fc80003fce000 */
[----:B------:R-:W-:-:S04]  /*0500*/  FSEL R13, R13, -INF , P6 ;  /* 0xff8000000d0d7808 */ /* 0x000fc80003000000 */
[----:B------:R-:W-:-:S04]  /*0510*/  FSETP.GEU.AND P1, PT, R13, R20, PT ;  /* 0x000000140d00720b */ /* 0x000fc80003f2e000 */
[----:B------:R-:W-:Y:S02]  /*0520*/  @!P3 FSEL R20, R20, R13, !P1 ;  /* 0x0000000d1414b208 */ /* 0x000fe40004800000 */
[----:B------:R-:W-:-:S04]  /*0530*/  ISETP.NE.AND P3, PT, R16, RZ, PT ;  /* 0x000000ff1000720c */ /* 0x000fc80003f65270 */
[----:B------:R-:W-:Y:S02]  /*0540*/  SEL R21, RZ, 0x6, !P3 ;  /* 0x00000006ff157807 */ /* 0x000fe40005800000 */
[-C--:B------:R-:W-:Y:S02]  /*0550*/  FSETP.NAN.AND P3, PT, R15, R15.reuse, PT ;  /* 0x0000000f0f00720b */ /* 0x080fe40003f68000 */
[----:B------:R-:W-:Y:S02]  /*0560*/  P2R R18, PR, RZ, 0x2 ;  /* 0x00000002ff127803 */ /* 0x000fe40000000000 */
[----:B------:R-:W-:Y:S01]  /*0570*/  FSETP.GEU.AND P1, PT, R20, R15, PT ;  /* 0x0000000f1400720b */ /* 0x000fe20003f2e000 */
[----:B------:R-:W-:-:S08]  /*0580*/  VIADD R13, R5, 0x400 ;  /* 0x00000400050d7836 */ /* 0x000fd00000000000 */
[----:B------:R-:W-:Y:S02]  /*0590*/  @!P3 FSEL R15, R15, R20, !P1 ;  /* 0x000000140f0fb208 */ /* 0x000fe40004800000 */
[----:B------:R-:W-:Y:S01]  /*05a0*/  ISETP.GT.AND P3, PT, R4, -0x1, P2 ;  /* 0xffffffff0400780c */ /* 0x000fe20001764270 */
[----:B------:R-:W-:Y:S02]  /*05b0*/  IMAD.MOV.U32 R8, RZ, RZ, RZ ;  /* 0x000000ffff087224 */ /* 0x000fe400078e00ff */
[----:B------:R-:W-:-:S10]  /*05c0*/  IMAD.WIDE R12, R13, 0x4, R2 ;  /* 0x000000040d0c7825 */ /* 0x000fd400078e0202 */
[----:B------:R-:W2:Y:S01]  /*05d0*/  @P3 LDG.E R8, desc[UR4][R12.64] ;  /* 0x000000040c083981 */ /* 0x000ea2000c1e1900 */
[----:B------:R-:W-:Y:S02]  /*05e0*/  P2R R16, PR, RZ, 0x2 ;  /* 0x00000002ff107803 */ /* 0x000fe40000000000 */
[----:B------:R-:W-:-:S04]  /*05f0*/  ISETP.NE.AND P1, PT, R22, RZ, PT ;  /* 0x000000ff1600720c */ /* 0x000fc80003f25270 */
[----:B------:R-:W-:Y:S02]  /*0600*/  SEL R21, R21, 0x7, P1 ;  /* 0x0000000715157807 */ /* 0x000fe40000800000 */
[-C--:B------:R-:W-:Y:S02]  /*0610*/  FSETP.GEU.AND P1, PT, R15, R14.reuse, PT ;  /* 0x0000000e0f00720b */ /* 0x080fe40003f2e000 */
[----:B--2---:R-:W-:Y:S02]  /*0620*/  SEL R17, R8, 0xff800000, P3 ;  /* 0xff80000008117807 */ /* 0x004fe40001800000 */
[----:B------:R-:W-:Y:S01]  /*0630*/  FSETP.NAN.AND P3, PT, R14, R14, PT ;  /* 0x0000000e0e00720b */ /* 0x000fe20003f68000 */
[----:B------:R-:W-:-:S12]  /*0640*/  IMAD.MOV.U32 R8, RZ, RZ, RZ ;  /* 0x000000ffff087224 */ /* 0x000fd800078e00ff */
[----:B------:R-:W-:Y:S02]  /*0650*/  @!P3 FSEL R14, R14, R15, !P1 ;  /* 0x0000000f0e0eb208 */ /* 0x000fe40004800000 */
[----:B------:R-:W-:-:S04]  /*0660*/  ISETP.GT.AND P3, PT, R9, -0x1, PT ;  /* 0xffffffff0900780c */ /* 0x000fc80003f64270 */
[----:B------:R-:W-:-:S13]  /*0670*/  ISETP.LT.AND P3, PT, R4, 0x1, P3 ;  /* 0x000000010400780c */ /* 0x000fda0001f61270 */
[----:B------:R-:W2:Y:S01]  /*0680*/  @P3 LDG.E R8, desc[UR4][R12.64] ;  /* 0x000000040c083981 */ /* 0x000ea2000c1e1900 */
[----:B------:R-:W-:Y:S02]  /*0690*/  SEL R21, R21, 0x8, P4 ;  /* 0x0000000815157807 */ /* 0x000fe40002000000 */
[----:B------:R-:W-:Y:S02]  /*06a0*/  P2R R20, PR, RZ, 0x2 ;  /* 0x00000002ff147803 */ /* 0x000fe40000000000 */
[-C--:B------:R-:W-:Y:S02]  /*06b0*/  FSETP.GEU.AND P4, PT, R14, R17.reuse, PT ;  /* 0x000000110e00720b */ /* 0x080fe40003f8e000 */
[----:B------:R-:W-:Y:S02]  /*06c0*/  ISETP.NE.AND P1, PT, R19, RZ, PT ;  /* 0x000000ff1300720c */ /* 0x000fe40003f25270 */
[----:B--2---:R-:W-:Y:S02]  /*06d0*/  SEL R8, R8, 0xff800000, P3 ;  /* 0xff80000008087807 */ /* 0x004fe40001800000 */
[----:B------:R-:W-:-:S13]  /*06e0*/  FSETP.NAN.AND P3, PT, R17, R17, PT ;  /* 0x000000111100720b */ /* 0x000fda0003f68000 */
[----:B------:R-:W-:Y:S02]  /*06f0*/  @!P3 FSEL R17, R17, R14, !P4 ;  /* 0x0000000e1111b208 */ /* 0x000fe40006000000 */
[----:B------:R-:W-:Y:S01]  /*0700*/  ISETP.LT.AND P3, PT, R4, 0x1, P1 ;  /* 0x000000010400780c */ /* 0x000fe20000f61270 */
[----:B------:R-:W-:-:S12]  /*0710*/  IMAD.MOV.U32 R14, RZ, RZ, RZ ;  /* 0x000000ffff0e7224 */ /* 0x000fd800078e00ff */
[----:B------:R-:W2:Y:S01]  /*0720*/  @P3 LDG.E R14, desc[UR4][R10.64] ;  /* 0x000000040a0e3981 */ /* 0x000ea2000c1e1900 */
[----:B------:R-:W-:Y:S02]  /*0730*/  P2R R13, PR, RZ, 0x10 ;  /* 0x00000010ff0d7803 */ /* 0x000fe40000000000 */
[----:B------:R-:W-:-:S04]  /*0740*/  FSETP.GEU.AND P4, PT, R17, -INF , PT ;  /* 0xff8000001100780b */ /* 0x000fc80003f8e000 */
[----:B------:R-:W-:Y:S02]  /*0750*/  P2R R19, PR, RZ, 0x10 ;  /* 0x00000010ff137803 */ /* 0x000fe40000000000 */
[----:B------:R-:W-:Y:S02]  /*0760*/  FSEL R12, R17, -INF , P4 ;  /* 0xff800000110c7808 */ /* 0x000fe40002000000 */
[----:B------:R-:W-:Y:S02]  /*0770*/  SEL R22, R21, 0x9, P5 ;  /* 0x0000000915167807 */ /* 0x000fe40002800000 */
[----:B--2---:R-:W-:-:S04]  /*0780*/  SEL R15, R14, 0xff800000, P3 ;  /* 0xff8000000e0f7807 */ /* 0x004fc80001800000 */
[-C--:B------:R-:W-:Y:S02]  /*0790*/  FSETP.NAN.AND P4, PT, R15, R15.reuse, PT ;  /* 0x0000000f0f00720b */ /* 0x080fe40003f88000 */
[----:B------:R-:W-:-:S04]  /*07a0*/  FSETP.GEU.AND P3, PT, R12, R15, PT ;  /* 0x0000000f0c00720b */ /* 0x000fc80003f6e000 */
[----:B------:R-:W-:-:S07]  /*07b0*/  P2R R21, PR, RZ, 0x8 ;  /* 0x00000008ff157803 */ /* 0x000fce0000000000 */
[----:B------:R-:W-:Y:S02]  /*07c0*/  @!P4 FSEL R15, R15, R12, !P3 ;  /* 0x0000000c0f0fc208 */ /* 0x000fe40005800000 */
[----:B------:R-:W-:Y:S02]  /*07d0*/  ISETP.LT.AND P4, PT, R4, 0x1, !P0 ;  /* 0x000000010400780c */ /* 0x000fe40004781270 */
[----:B------:R-:W-:Y:S01]  /*07e0*/  ISETP.NE.AND P3, PT, R13, RZ, PT ;  /* 0x000000ff0d00720c */ /* 0x000fe20003f65270 */
[----:B------:R-:W-:Y:S02]  /*07f0*/  VIADD R13, R5, 0x600 ;  /* 0x00000600050d7836 */ /* 0x000fe40000000000 */
[----:B------:R-:W-:Y:S02]  /*0800*/  IMAD.MOV.U32 R14, RZ, RZ, RZ ;  /* 0x000000ffff0e7224 */ /* 0x000fe400078e00ff */
[----:B------:R-:W-:-:S06]  /*0810*/  IMAD.WIDE R12, R13, 0x4, R2 ;  /* 0x000000040d0c7825 */ /* 0x000fcc00078e0202 */
[----:B------:R-:W2:Y:S01]  /*0820*/  @P4 LDG.E R14, desc[UR4][R12.64] ;  /* 0x000000040c0e4981 */ /* 0x000ea2000c1e1900 */
[----:B------:R-:W-:Y:S01]  /*0830*/  ISETP.LT.AND P2, PT, R4, 0x1, P2 ;  /* 0x000000010400780c */ /* 0x000fe20001741270 */
[----:B------:R-:W-:-:S04]  /*0840*/  VIADD R11, R5, 0x800 ;  /* 0x00000800050b7836 */ /* 0x000fc80000000000 */
[----:B------:R-:W-:Y:S01]  /*0850*/  IMAD.WIDE R10, R11, 0x4, R2 ;  /* 0x000000040b0a7825 */ /* 0x000fe200078e0202 */
[----:B------:R-:W-:Y:S02]  /*0860*/  FSETP.NAN.AND P5, PT, R8, R8, PT ;  /* 0x000000080800720b */ /* 0x000fe40003fa8000 */
[----:B--2---:R-:W-:Y:S01]  /*0870*/  SEL R17, R14, 0xff800000, P4 ;  /* 0xff8000000e117807 */ /* 0x004fe20002000000 */
[----:B------:R-:W-:-:S06]  /*0880*/  IMAD.MOV.U32 R14, RZ, RZ, RZ ;  /* 0x000000ffff0e7224 */ /* 0x000fcc00078e00ff */
[----:B------:R-:W2:Y:S01]  /*0890*/  @P2 LDG.E R14, desc[UR4][R10.64] ;  /* 0x000000040a0e2981 */ /* 0x000ea2000c1e1900 */
[----:B------:R-:W-:Y:S02]  /*08a0*/  FSETP.GEU.AND P4, PT, R15, R8, PT ;  /* 0x000000080f00720b */ /* 0x000fe40003f8e000 */
[----:B------:R-:W-:Y:S02]  /*08b0*/  SEL R22, R22, 0xa, P6 ;  /* 0x0000000a16167807 */ /* 0x000fe40003000000 */
[----:B------:R-:W-:Y:S02]  /*08c0*/  @!P5 FSEL R8, R8, R15, !P4 ;  /* 0x0000000f0808d208 */ /* 0x000fe40006000000 */
[----:B------:R-:W-:-:S04]  /*08d0*/  ISETP.NE.AND P5, PT, R18, RZ, PT ;  /* 0x000000ff1200720c */ /* 0x000fc80003fa5270 */
[----:B------:R-:W-:Y:S02]  /*08e0*/  SEL R22, R22, 0xb, P5 ;  /* 0x0000000b16167807 */ /* 0x000fe40002800000 */
[-C--:B------:R-:W-:Y:S02]  /*08f0*/  FSETP.NAN.AND P5, PT, R17, R17.reuse, PT ;  /* 0x000000111100720b */ /* 0x080fe40003fa8000 */
[C---:B------:R-:W-:Y:S02]  /*0900*/  ISETP.GT.U32.AND P1, PT, R4.reuse, -0x3, P1 ;  /* 0xfffffffd0400780c */ /* 0x040fe40000f24070 */
[----:B------:R-:W-:Y:S01]  /*0910*/  ISETP.GT.U32.AND P0, PT, R4, -0x3, !P0 ;  /* 0xfffffffd0400780c */ /* 0x000fe20004704070 */
[----:B------:R-:W-:Y:S01]  /*0920*/  VIADD R15, R5, 0xa00 ;  /* 0x00000a00050f7836 */ /* 0x000fe20000000000 */
[----:B--2---:R-:W-:Y:S02]  /*0930*/  SEL R18, R14, 0xff800000, P2 ;  /* 0xff8000000e127807 */ /* 0x004fe40001000000 */
[----:B------:R-:W-:-:S05]  /*0940*/  FSETP.GEU.AND P2, PT, R8, R17, PT ;  /* 0x000000110800720b */ /* 0x000fca0003f4e000 */
[----:B------:R-:W-:Y:S01]  /*0950*/  @!P5 FSEL R17, R17, R8, !P2 ;  /* 0x000000081111d208 */ /* 0x000fe20005000000 */
[----:B------:R-:W-:Y:S01]  /*0960*/  IMAD.MOV.U32 R8, RZ, RZ, RZ ;  /* 0x000000ffff087224 */ /* 0x000fe200078e00ff */
[----:B------:R-:W-:Y:S01]  /*0970*/  ISETP.NE.AND P5, PT, R16, RZ, PT ;  /* 0x000000ff1000720c */ /* 0x000fe20003fa5270 */
[----:B------:R-:W-:-:S04]  /*0980*/  IMAD.MOV.U32 R16, RZ, RZ, RZ ;  /* 0x000000ffff107224 */ /* 0x000fc800078e00ff */
[----:B------:R-:W2:Y:S01]  /*0990*/  @P1 LDG.E R8, desc[UR4][R12.64] ;  /* 0x000000040c081981 */ /* 0x000ea2000c1e1900 */
[----:B------:R-:W-:-:S05]  /*09a0*/  IMAD.WIDE R14, R15, 0x4, R2 ;  /* 0x000000040f0e7825 */ /* 0x000fca00078e0202 */
[----:B------:R-:W3:Y:S01]  /*09b0*/  @P0 LDG.E R16, desc[UR4][R14.64] ;  /* 0x000000040e100981 */ /* 0x000ee2000c1e1900 */
[----:B------:R-:W-:Y:S02]  /*09c0*/  SEL R22, R22, 0xc, P5 ;  /* 0x0000000c16167807 */ /* 0x000fe40002800000 */
[----:B------:R-:W-:Y:S02]  /*09d0*/  FSETP.NAN.AND P5, PT, R18, R18, PT ;  /* 0x000000121200720b */ /* 0x000fe40003fa8000 */
[----:B------:R-:W-:-:S04]  /*09e0*/  ISETP.NE.AND P6, PT, R20, RZ, PT ;  /* 0x000000ff1400720c */ /* 0x000fc80003fc5270 */
[----:B------:R-:W-:Y:S02]  /*09f0*/  SEL R22, R22, 0xd, P6 ;  /* 0x0000000d16167807 */ /* 0x000fe40003000000 */
[----:B--2---:R-:W-:Y:S02]  /*0a00*/  SEL R8, R8, 0xff800000, P1 ;  /* 0xff80000008087807 */ /* 0x004fe40000800000 */
[----:B------:R-:W-:-:S04]  /*0a10*/  FSETP.GEU.AND P1, PT, R17, R18, PT ;  /* 0x000000121100720b */ /* 0x000fc80003f2e000 */
[----:B------:R-:W-:Y:S02]  /*0a20*/  @!P5 FSEL R18, R18, R17, !P1 ;  /* 0x000000111212d208 */ /* 0x000fe40004800000 */
[----:B---3--:R-:W-:Y:S02]  /*0a30*/  SEL R12, R16, 0xff800000, P0 ;  /* 0xff800000100c7807 */ /* 0x008fe40000000000 */
[----:B------:R-:W-:Y:S02]  /*0a40*/  FSETP.NAN.AND P6, PT, R8, R8, PT ;  /* 0x000000080800720b */ /* 0x000fe40003fc8000 */
[----:B------:R-:W-:-:S04]  /*0a50*/  FSETP.GEU.AND P0, PT, R18, -INF , PT ;  /* 0xff8000001200780b */ /* 0x000fc80003f0e000 */
[----:B------:R-:W-:-:S04]  /*0a60*/  FSEL R13, R18, -INF , P0 ;  /* 0xff800000120d7808 */ /* 0x000fc80000000000 */
[----:B------:R-:W-:-:S04]  /*0a70*/  FSETP.GEU.AND P5, PT, R13, R8, PT ;  /* 0x000000080d00720b */ /* 0x000fc80003fae000 */
[----:B------:R-:W-:Y:S02]  /*0a80*/  @!P6 FSEL R8, R8, R13, !P5 ;  /* 0x0000000d0808e208 */ /* 0x000fe40006800000 */
[----:B------:R-:W-:-:S04]  /*0a90*/  ISETP.GT.AND P6, PT, R9, -0x1, PT ;  /* 0xffffffff0900780c */ /* 0x000fc80003fc4270 */
[----:B------:R-:W-:Y:S01]  /*0aa0*/  ISETP.GT.U32.AND P6, PT, R4, -0x3, P6 ;  /* 0xfffffffd0400780c */ /* 0x000fe200037c4070 */
[----:B------:R-:W-:-:S12]  /*0ab0*/  IMAD.MOV.U32 R13, RZ, RZ, RZ ;  /* 0x000000ffff0d7224 */ /* 0x000fd800078e00ff */
[----:B------:R1:W2:Y:S01]  /*0ac0*/  @P6 LDG.E R13, desc[UR4][R10.64] ;  /* 0x000000040a0d6981 */ /* 0x0002a2000c1e1900 */
[----:B------:R-:W-:Y:S02]  /*0ad0*/  SEL R22, R22, 0xe, P3 ;  /* 0x0000000e16167807 */ /* 0x000fe40001800000 */
[----:B------:R-:W-:Y:S01]  /*0ae0*/  LOP3.LUT R4, R4, R9, RZ, 0xc0, !PT ;  /* 0x0000000904047212 */ /* 0x000fe200078ec0ff */
[----:B------:R-:W-:-:S04]  /*0af0*/  VIADD R15, R5, 0xc00 ;  /* 0x00000c00050f7836 */ /* 0x000fc80000000000 */
[----:B------:R-:W-:Y:S01]  /*0b00*/  IMAD.WIDE R14, R15, 0x4, R2 ;  /* 0x000000040f0e7825 */ /* 0x000fe200078e0202 */
[----:B-1----:R-:W1:Y:S01]  /*0b10*/  LDC.64 R10, c[0x0][0x218] ;  /* 0x00008600ff0a7b82 */ /* 0x002e620000000a00 */
[----:B--2---:R-:W-:-:S07]  /*0b20*/  SEL R13, R13, 0xff800000, P6 ;  /* 0xff8000000d0d7807 */ /* 0x004fce0003000000 */
[----:B------:R-:W2:Y:S01]  /*0b30*/  LDC.64 R2, c[0x0][0x228] ;  /* 0x00008a00ff027b82 */ /* 0x000ea20000000a00 */
[----:B------:R-:W-:-:S04]  /*0b40*/  ISETP.NE.AND P6, PT, R19, RZ, PT ;  /* 0x000000ff1300720c */ /* 0x000fc80003fc5270 */
[----:B------:R-:W-:Y:S02]  /*0b50*/  SEL R22, R22, 0xf, P6 ;  /* 0x0000000f16167807 */ /* 0x000fe40003000000 */
[----:B------:R-:W-:Y:S01]  /*0b60*/  ISETP.GT.U32.AND P6, PT, R4, -0x3, PT ;  /* 0xfffffffd0400780c */ /* 0x000fe20003fc4070 */
[----:B------:R-:W-:-:S12]  /*0b70*/  IMAD.MOV.U32 R4, RZ, RZ, RZ ;  /* 0x000000ffff047224 */ /* 0x000fd800078e00ff */
[----:B------:R-:W3:Y:S01]  /*0b80*/  @P6 LDG.E R4, desc[UR4][R14.64] ;  /* 0x000000040e046981 */ /* 0x000ee2000c1e1900 */
[----:B------:R-:W-:-:S04]  /*0b90*/  ISETP.NE.AND P3, PT, R21, RZ, PT ;  /* 0x000000ff1500720c */ /* 0x000fc80003f65270 */
[----:B------:R-:W-:Y:S02]  /*0ba0*/  SEL R22, R22, 0x10, P3 ;  /* 0x0000001016167807 */ /* 0x000fe40001800000 */
[-C--:B------:R-:W-:Y:S02]  /*0bb0*/  FSETP.NAN.AND P3, PT, R13, R13.reuse, PT ;  /* 0x0000000d0d00720b */ /* 0x080fe40003f68000 */
[----:B------:R-:W-:Y:S02]  /*0bc0*/  SEL R22, R22, 0x11, P4 ;  /* 0x0000001116167807 */ /* 0x000fe40002000000 */
[----:B------:R-:W-:Y:S02]  /*0bd0*/  FSETP.NAN.AND P4, PT, R12, R12, PT ;  /* 0x0000000c0c00720b */ /* 0x000fe40003f88000 */
[----:B------:R-:W-:Y:S02]  /*0be0*/  SEL R22, R22, 0x12, P2 ;  /* 0x0000001216167807 */ /* 0x000fe40001000000 */
[----:B------:R-:W-:-:S02]  /*0bf0*/  FSETP.GEU.AND P2, PT, R8, R13, PT ;  /* 0x0000000d0800720b */ /* 0x000fc40003f4e000 */
[----:B------:R-:W-:-:S03]  /*0c00*/  SEL R22, R22, 0x13, P1 ;  /* 0x0000001316167807 */ /* 0x000fc60000800000 */
[----:B------:R-:W-:Y:S02]  /*0c10*/  @!P3 FSEL R13, R13, R8, !P2 ;  /* 0x000000080d0db208 */ /* 0x000fe40005000000 */
[----:B------:R-:W-:Y:S02]  /*0c20*/  SEL R22, R22, 0x14, P0 ;  /* 0x0000001416167807 */ /* 0x000fe40000000000 */
[----:B------:R-:W-:Y:S02]  /*0c30*/  LOP3.LUT R0, R0, 0xfffffe00, RZ, 0xc0, !PT ;  /* 0xfffffe0000007812 */ /* 0x000fe400078ec0ff */
[----:B------:R-:W-:Y:S02]  /*0c40*/  FSETP.GEU.AND P3, PT, R13, R12, PT ;  /* 0x0000000c0d00720b */ /* 0x000fe40003f6e000 */
[----:B------:R-:W-:Y:S01]  /*0c50*/  SEL R22, R22, 0x15, P5 ;  /* 0x0000001516167807 */ /* 0x000fe20002800000 */
[----:B------:R-:W-:Y:S01]  /*0c60*/  IMAD.IADD R0, R5, 0x1, -R0 ;  /* 0x0000000105007824 */ /* 0x000fe200078e0a00 */
[----:B------:R-:W-:-:S02]  /*0c70*/  @!P4 FSEL R12, R12, R13, !P3 ;  /* 0x0000000d0c0cc208 */ /* 0x000fc40005800000 */
[----:B------:R-:W-:Y:S01]  /*0c80*/  SEL R22, R22, 0x16, P2 ;  /* 0x0000001616167807 */ /* 0x000fe20001000000 */
[----:B------:R-:W-:-:S03]  /*0c90*/  IMAD R13, R7, 0x800, R0 ;  /* 0x00000800070d7824 */ /* 0x000fc600078e0200 */
[----:B------:R-:W-:Y:S01]  /*0ca0*/  SEL R22, R22, 0x17, P3 ;  /* 0x0000001716167807 */ /* 0x000fe20001800000 */
[----:B-1----:R-:W-:-:S04]  /*0cb0*/  IMAD.WIDE R10, R13, 0x4, R10 ;  /* 0x000000040d0a7825 */ /* 0x002fc800078e020a */
[----:B--2---:R-:W-:Y:S01]  /*0cc0*/  IMAD.WIDE R2, R13, 0x4, R2 ;  /* 0x000000040d027825 */ /* 0x004fe200078e0202 */
[----:B---3--:R-:W-:-:S04]  /*0cd0*/  SEL R9, R4, 0xff800000, P6 ;  /* 0xff80000004097807 */ /* 0x008fc80003000000 */
[-C--:B------:R-:W-:Y:S02]  /*0ce0*/  FSETP.NAN.AND P1, PT, R9, R9.reuse, PT ;  /* 0x000000090900720b */ /* 0x080fe40003f28000 */
[----:B------:R-:W-:Y:S02]  /*0cf0*/  FSETP.GEU.AND P0, PT, R12, R9, PT ;  /* 0x000000090c00720b */ /* 0x000fe40003f0e000 */
[----:B------:R-:W-:Y:S02]  /*0d00*/  IADD3 R4, P2, R5, UR6, RZ ;  /* 0x0000000605047c10 */ /* 0x000fe4000ff5e0ff */
[----:B------:R-:W-:Y:S02]  /*0d10*/  SEL R7, R22, 0x18, P0 ;  /* 0x0000001816077807 */ /* 0x000fe40000000000 */
[----:B------:R-:W-:-:S05]  /*0d20*/  LEA.HI.X.SX32 R5, R5, UR7, 0x1, P2 ;  /* 0x0000000705057c11 */ /* 0x000fca00090f0eff */
[----:B------:R-:W-:-:S05]  /*0d30*/  @!P1 SEL R9, R9, R12, !P0 ;  /* 0x0000000c09099207 */ /* 0x000fca0004000000 */
[----:B------:R-:W-:Y:S04]  /*0d40*/  STG.E desc[UR4][R10.64], R9 ;  /* 0x000000090a007986 */ /* 0x000fe8000c101904 */
[----:B------:R-:W-:Y:S04]  /*0d50*/  STG.E.U8 desc[UR4][R4.64], R7 ;  /* 0x0000000704007986 */ /* 0x000fe8000c101104 */
[----:B------:R-:W-:Y:S01]  /*0d60*/  STG.E desc[UR4][R2.64], R6 ;  /* 0x0000000602007986 */ /* 0x000fe2000c101904 */
[----:B------:R-:W-:Y:S05]  /*0d70*/  EXIT ;  /* 0x000000000000794d */ /* 0x000fea0003800000 */
.L_x_0:
[----:B------:R-:W-:-:S00]  /*0d80*/  BRA `(.L_x_0) ;  /* 0xfffffffc00fc7947 */ /* 0x000fc0000383ffff */
[----:B------:R-:W-:-:S00]  /*0d90*/  NOP ;  /* 0x0000000000007918 */ /* 0x000fc00000000000 */
        /* <DEDUP_REMOVED lines=14> */
.L_x_1:


//--------------------- .nv.constant0.triton_poi_fused_cat_max_pool2d_with_indices_23 --------------------------
	.section	.nv.constant0.triton_poi_fused_cat_max_pool2d_with_indices_23,"a",@progbits
	.sectionflags	@""
	.align	4
.nv.constant0.triton_poi_fused_cat_max_pool2d_with_indices_23:
	.zero		564
